//
// Generated by NVIDIA NVVM Compiler
//
// Compiler Build ID: CL-36424714
// Cuda compilation tools, release 13.0, V13.0.88
// Based on NVVM 20.0.0
//

.version 9.0
.target sm_100
.address_size 64

	// .globl	_Z11bucket_sortPi
.extern .shared .align 16 .b8 bucket[];

.visible .entry _Z11bucket_sortPi(
	.param .u64 .ptr .align 1 _Z11bucket_sortPi_param_0
)
{
	.reg .pred 	%p<3>;
	.reg .b32 	%r<21>;
	.reg .b64 	%rd<5>;

	ld.param.u64 	%rd2, [_Z11bucket_sortPi_param_0];
	cvta.to.global.u64 	%rd3, %rd2;
	mov.u32 	%r6, %ctaid.x;
	mov.u32 	%r7, %ntid.x;
	mov.u32 	%r8, %tid.x;
	mad.lo.s32 	%r1, %r6, %r7, %r8;
	mul.wide.s32 	%rd4, %r1, 4;
	add.s64 	%rd1, %rd3, %rd4;
	ld.global.u32 	%r9, [%rd1];
	shl.b32 	%r10, %r9, 2;
	mov.u32 	%r11, bucket;
	add.s32 	%r12, %r11, %r10;
	atom.shared.add.u32 	%r13, [%r12], 1;
	bar.sync 	0;
	setp.lt.s32 	%p1, %r1, 0;
	@%p1 bra 	$L__BB0_4;
	mov.b32 	%r19, 0;
	mov.u32 	%r20, %r19;
$L__BB0_2:
	mov.u32 	%r2, %r19;
	shl.b32 	%r15, %r2, 2;
	add.s32 	%r17, %r11, %r15;
	ld.shared.u32 	%r18, [%r17];
	add.s32 	%r20, %r18, %r20;
	add.s32 	%r19, %r2, 1;
	setp.le.s32 	%p2, %r20, %r1;
	@%p2 bra 	$L__BB0_2;
	st.global.u32 	[%rd1], %r2;
$L__BB0_4:
	ret;

}


// ===== COMPILED SASS (sm_100) =====

	.target	sm_100

	.elftype	@"ET_EXEC"


//--------------------- .note.nv.tkinfo           --------------------------
	.section	.note.nv.tkinfo,"",@"SHT_NOTE"
	.sectionflags	@"SHF_NOTE_NV_TKINFO"
	.tkinfo
        /*0018*/ 	.word	0x00000002
        /*0030*/ 	.string	""
        /*0030*/ 	.string	"ptxas"
        /*0030*/ 	.string	"Cuda compilation tools, release 13.0, V13.0.88"
        /*0030*/ 	.string	"Build cuda_13.0.r13.0/compiler.36424714_0"
        /*0030*/ 	.string	"-arch sm_100 -m 64 "



//--------------------- .note.nv.cuinfo           --------------------------
	.section	.note.nv.cuinfo,"",@"SHT_NOTE"
	.sectionflags	@"SHF_NOTE_NV_CUINFO"
        /*0018*/ 	.short	0x0002
        /*001a*/ 	.short	0x0064
        /*001c*/ 	.short	0x0082
	.zero		2


//--------------------- .nv.info                  --------------------------
	.section	.nv.info,"",@"SHT_CUDA_INFO"
	.align	4


	//----- nvinfo : EIATTR_REGCOUNT
	.align		4
        /*0000*/ 	.byte	0x04, 0x2f
        /*0002*/ 	.short	(.L_1 - .L_0)
	.align		4
.L_0:
        /*0004*/ 	.word	index@(_Z11bucket_sortPi)
        /*0008*/ 	.word	0x0000000a


	//----- nvinfo : EIATTR_FRAME_SIZE
	.align		4
.L_1:
        /*000c*/ 	.byte	0x04, 0x11
        /*000e*/ 	.short	(.L_3 - .L_2)
	.align		4
.L_2:
        /*0010*/ 	.word	index@(_Z11bucket_sortPi)
        /*0014*/ 	.word	0x00000000


	//----- nvinfo : EIATTR_MIN_STACK_SIZE
	.align		4
.L_3:
        /*0018*/ 	.byte	0x04, 0x12
        /*001a*/ 	.short	(.L_5 - .L_4)
	.align		4
.L_4:
        /*001c*/ 	.word	index@(_Z11bucket_sortPi)
        /*0020*/ 	.word	0x00000000
.L_5:


//--------------------- .nv.compat                --------------------------
	.section	.nv.compat,"",@"SHT_CUDA_COMPAT_INFO"
	.align	4
        /*0000*/ 	.byte	0x02, 0x09, 0x00, 0x00, 0x02, 0x02, 0x01, 0x00, 0x02, 0x05, 0x05, 0x00, 0x03, 0x07, 0x01, 0x01
        /*0010*/ 	.byte	0x02, 0x03, 0x00, 0x00, 0x02, 0x06, 0x01, 0x00, 0x04, 0x0b, 0x08, 0x00, 0x09, 0x00, 0x00, 0x00
        /*0020*/ 	.byte	0x00, 0x00, 0x00, 0x00


//--------------------- .nv.info._Z11bucket_sortPi --------------------------
	.section	.nv.info._Z11bucket_sortPi,"",@"SHT_CUDA_INFO"
	.sectionflags	@""
	.align	4


	//----- nvinfo : EIATTR_CUDA_API_VERSION
	.align		4
        /*0000*/ 	.byte	0x04, 0x37
        /*0002*/ 	.short	(.L_7 - .L_6)
.L_6:
        /*0004*/ 	.word	0x00000082


	//----- nvinfo : EIATTR_KPARAM_INFO
	.align		4
.L_7:
        /*0008*/ 	.byte	0x04, 0x17
        /*000a*/ 	.short	(.L_9 - .L_8)
.L_8:
        /*000c*/ 	.word	0x00000000
        /*0010*/ 	.short	0x0000
        /*0012*/ 	.short	0x0000
        /*0014*/ 	.byte	0x00, 0xf5, 0x21, 0x00


	//----- nvinfo : EIATTR_SPARSE_MMA_MASK
	.align		4
.L_9:
        /*0018*/ 	.byte	0x03, 0x50
        /*001a*/ 	.short	0x0000


	//----- nvinfo : EIATTR_MAXREG_COUNT
	.align		4
        /*001c*/ 	.byte	0x03, 0x1b
        /*001e*/ 	.short	0x00ff


	//----- nvinfo : EIATTR_NUM_BARRIERS
	.align		4
        /*0020*/ 	.byte	0x02, 0x4c
        /*0022*/ 	.byte	0x01
	.zero		1


	//----- nvinfo : EIATTR_MERCURY_ISA_VERSION
	.align		4
        /*0024*/ 	.byte	0x03, 0x5f
        /*0026*/ 	.short	0x0101


	//----- nvinfo : EIATTR_VRC_CTA_INIT_COUNT
	.align		4
        /*0028*/ 	.byte	0x02, 0x4a
	.zero		1
	.zero		1


	//----- nvinfo : EIATTR_EXIT_INSTR_OFFSETS
	.align		4
        /*002c*/ 	.byte	0x04, 0x1c
        /*002e*/ 	.short	(.L_11 - .L_10)


	//   ....[0]....
.L_10:
        /*0030*/ 	.word	0x00000100


	//   ....[1]....
        /*0034*/ 	.word	0x000001d0


	//----- nvinfo : EIATTR_CRS_STACK_SIZE
	.align		4
.L_11:
        /*0038*/ 	.byte	0x04, 0x1e
        /*003a*/ 	.short	(.L_13 - .L_12)
.L_12:
        /*003c*/ 	.word	0x00000000


	//----- nvinfo : EIATTR_CBANK_PARAM_SIZE
	.align		4
.L_13:
        /*0040*/ 	.byte	0x03, 0x19
        /*0042*/ 	.short	0x0008


	//----- nvinfo : EIATTR_PARAM_CBANK
	.align		4
        /*0044*/ 	.byte	0x04, 0x0a
        /*0046*/ 	.short	(.L_15 - .L_14)
	.align		4
.L_14:
        /*0048*/ 	.word	index@(.nv.constant0._Z11bucket_sortPi)
        /*004c*/ 	.short	0x0380
        /*004e*/ 	.short	0x0008


	//----- nvinfo : EIATTR_SW_WAR
	.align		4
.L_15:
        /*0050*/ 	.byte	0x04, 0x36
        /*0052*/ 	.short	(.L_17 - .L_16)
.L_16:
        /*0054*/ 	.word	0x00000008
.L_17:


//--------------------- .nv.callgraph             --------------------------
	.section	.nv.callgraph,"",@"SHT_CUDA_CALLGRAPH"
	.align	4
	.sectionentsize	8
	.align		4
        /*0000*/ 	.word	0x00000000
	.align		4
        /*0004*/ 	.word	0xffffffff
	.align		4
        /*0008*/ 	.word	0x00000000
	.align		4
        /*000c*/ 	.word	0xfffffffe
	.align		4
        /*0010*/ 	.word	0x00000000
	.align		4
        /*0014*/ 	.word	0xfffffffd
	.align		4
        /*0018*/ 	.word	0x00000000
	.align		4
        /*001c*/ 	.word	0xfffffffc


//--------------------- .text._Z11bucket_sortPi   --------------------------
	.section	.text._Z11bucket_sortPi,"ax",@progbits
	.align	128
        .global         _Z11bucket_sortPi
        .type           _Z11bucket_sortPi,@function
        .size           _Z11bucket_sortPi,(.L_x_3 - _Z11bucket_sortPi)
        .other          _Z11bucket_sortPi,@"STO_CUDA_ENTRY STV_DEFAULT"
_Z11bucket_sortPi:
.text._Z11bucket_sortPi:
[----:B------:R-:W-:Y:S01]  /*0000*/  LDC R1, c[0x0][0x37c] ;  /* 0x0000df00ff017b82 */ /* 0x000fe20000000800 */
[----:B------:R-:W0:Y:S07]  /*0010*/  S2R R0, SR_TID.X ;  /* 0x0000000000007919 */ /* 0x000e2e0000002100 */
[----:B------:R-:W0:Y:S01]  /*0020*/  S2UR UR4, SR_CTAID.X ;  /* 0x00000000000479c3 */ /* 0x000e220000002500 */
[----:B------:R-:W1:Y:S07]  /*0030*/  LDCU.64 UR6, c[0x0][0x358] ;  /* 0x00006b00ff0677ac */ /* 0x000e6e0008000a00 */
[----:B------:R-:W0:Y:S08]  /*0040*/  LDC R5, c[0x0][0x360] ;  /* 0x0000d800ff057b82 */ /* 0x000e300000000800 */
[----:B------:R-:W2:Y:S01]  /*0050*/  LDC.64 R2, c[0x0][0x380] ;  /* 0x0000e000ff027b82 */ /* 0x000ea20000000a00 */
[----:B0-----:R-:W-:-:S04]  /*0060*/  IMAD R5, R5, UR4, R0 ;  /* 0x0000000405057c24 */ /* 0x001fc8000f8e0200 */
[----:B--2---:R-:W-:-:S05]  /*0070*/  IMAD.WIDE R2, R5, 0x4, R2 ;  /* 0x0000000405027825 */ /* 0x004fca00078e0202 */
[----:B-1----:R-:W2:Y:S01]  /*0080*/  LDG.E R0, desc[UR6][R2.64] ;  /* 0x0000000602007981 */ /* 0x002ea2000c1e1900 */
[----:B------:R-:W0:Y:S01]  /*0090*/  S2UR UR5, SR_CgaCtaId ;  /* 0x00000000000579c3 */ /* 0x000e220000008800 */
[----:B------:R-:W-:Y:S01]  /*00a0*/  UMOV UR4, 0x400 ;  /* 0x0000040000047882 */ /* 0x000fe20000000000 */
[----:B------:R-:W-:Y:S01]  /*00b0*/  ISETP.GE.AND P0, PT, R5, RZ, PT ;  /* 0x000000ff0500720c */ /* 0x000fe20003f06270 */
[----:B0-----:R-:W-:-:S06]  /*00c0*/  ULEA UR4, UR5, UR4, 0x18 ;  /* 0x0000000405047291 */ /* 0x001fcc000f8ec0ff */
[----:B--2---:R-:W-:-:S05]  /*00d0*/  LEA R0, R0, UR4, 0x2 ;  /* 0x0000000400007c11 */ /* 0x004fca000f8e10ff */
[----:B------:R0:W-:Y:S01]  /*00e0*/  ATOMS.POPC.INC.32 RZ, [R0+URZ] ;  /* 0x0000000000ff7f8c */ /* 0x0001e2000d8000ff */
[----:B------:R-:W-:Y:S06]  /*00f0*/  BAR.SYNC.DEFER_BLOCKING 0x0 ;  /* 0x0000000000007b1d */ /* 0x000fec0000010000 */
[----:B------:R-:W-:Y:S05]  /*0100*/  @!P0 EXIT ;  /* 0x000000000000894d */ /* 0x000fea0003800000 */
[----:B------:R-:W-:Y:S01]  /*0110*/  HFMA2 R4, -RZ, RZ, 0, 0 ;  /* 0x00000000ff047431 */ /* 0x000fe200000001ff */
[----:B------:R-:W-:Y:S01]  /*0120*/  BSSY.RECONVERGENT B0, `(.L_x_0) ;  /* 0x0000009000007945 */ /* 0x000fe20003800200 */
[----:B0-----:R-:W-:-:S07]  /*0130*/  IMAD.MOV.U32 R0, RZ, RZ, RZ ;  /* 0x000000ffff007224 */ /* 0x001fce00078e00ff */
.L_x_1:
[----:B------:R-:W-:-:S05]  /*0140*/  LEA R6, R0, UR4, 0x2 ;  /* 0x0000000400067c11 */ /* 0x000fca000f8e10ff */
[----:B------:R-:W0:Y:S02]  /*0150*/  LDS R7, [R6] ;  /* 0x0000000006077984 */ /* 0x000e240000000800 */
[----:B0-----:R-:W-:Y:S01]  /*0160*/  IMAD.IADD R4, R7, 0x1, R4 ;  /* 0x0000000107047824 */ /* 0x001fe200078e0204 */
[----:B------:R-:W-:Y:S01]  /*0170*/  MOV R7, R0 ;  /* 0x0000000000077202 */ /* 0x000fe20000000f00 */
[----:B------:R-:W-:-:S03]  /*0180*/  VIADD R0, R0, 0x1 ;  /* 0x0000000100007836 */ /* 0x000fc60000000000 */
[----:B------:R-:W-:-:S13]  /*0190*/  ISETP.GT.AND P0, PT, R4, R5, PT ;  /* 0x000000050400720c */ /* 0x000fda0003f04270 */
[----:B------:R-:W-:Y:S05]  /*01a0*/  @!P0 BRA `(.L_x_1) ;  /* 0xfffffffc00e48947 */ /* 0x000fea000383ffff */
[----:B------:R-:W-:Y:S05]  /*01b0*/  BSYNC.RECONVERGENT B0 ;  /* 0x0000000000007941 */ /* 0x000fea0003800200 */
.L_x_0:
[----:B------:R-:W-:Y:S01]  /*01c0*/  STG.E desc[UR6][R2.64], R7 ;  /* 0x0000000702007986 */ /* 0x000fe2000c101906 */
[----:B------:R-:W-:Y:S05]  /*01d0*/  EXIT ;  /* 0x000000000000794d */ /* 0x000fea0003800000 */
.L_x_2:
[----:B------:R-:W-:-:S00]  /*01e0*/  BRA `(.L_x_2) ;  /* 0xfffffffc00fc7947 */ /* 0x000fc0000383ffff */
[----:B------:R-:W-:-:S00]  /*01f0*/  NOP ;  /* 0x0000000000007918 */ /* 0x000fc00000000000 */
        /* <DEDUP_REMOVED lines=8> */
.L_x_3:


//--------------------- .nv.shared._Z11bucket_sortPi --------------------------
	.section	.nv.shared._Z11bucket_sortPi,"aw",@nobits
	.sectionflags	@""
	.align	16
	.zero		1024


//--------------------- .nv.shared.reserved.0     --------------------------
	.section	.nv.shared.reserved.0,"aw",@nobits
	.weak		__nv_reservedSMEM_offset_0_alias
	.size		__nv_reservedSMEM_offset_0_alias, 0, 64
	.other		__nv_reservedSMEM_offset_0_alias,@"STO_CUDA_RESERVED_SHARED STV_DEFAULT"
__nv_reservedSMEM_offset_0_alias:
	.zero		0
	.zero		64


//--------------------- .nv.constant0._Z11bucket_sortPi --------------------------
	.section	.nv.constant0._Z11bucket_sortPi,"a",@progbits
	.sectionflags	@""
	.align	4
.nv.constant0._Z11bucket_sortPi:
	.zero		904


//--------------------- SYMBOLS --------------------------

	.type		.nv.reservedSmem.offset0,@object
	.size		.nv.reservedSmem.offset0,0x4
	.type		.nv.reservedSmem.cap,@object
	.size		.nv.reservedSmem.cap,0x4
